//
// Generated by NVIDIA NVVM Compiler
//
// Compiler Build ID: CL-36424714
// Cuda compilation tools, release 13.0, V13.0.88
// Based on NVVM 20.0.0
//

.version 9.0
.target sm_100
.address_size 64

	// .globl	_Z11multiMatrixPiS_S_iii

.visible .entry _Z11multiMatrixPiS_S_iii(
	.param .u64 .ptr .align 1 _Z11multiMatrixPiS_S_iii_param_0,
	.param .u64 .ptr .align 1 _Z11multiMatrixPiS_S_iii_param_1,
	.param .u64 .ptr .align 1 _Z11multiMatrixPiS_S_iii_param_2,
	.param .u32 _Z11multiMatrixPiS_S_iii_param_3,
	.param .u32 _Z11multiMatrixPiS_S_iii_param_4,
	.param .u32 _Z11multiMatrixPiS_S_iii_param_5
)
{
	.reg .pred 	%p<13>;
	.reg .b32 	%r<109>;
	.reg .b64 	%rd<53>;

	ld.param.u64 	%rd7, [_Z11multiMatrixPiS_S_iii_param_0];
	ld.param.u64 	%rd8, [_Z11multiMatrixPiS_S_iii_param_1];
	ld.param.u64 	%rd6, [_Z11multiMatrixPiS_S_iii_param_2];
	ld.param.u32 	%r30, [_Z11multiMatrixPiS_S_iii_param_3];
	ld.param.u32 	%r31, [_Z11multiMatrixPiS_S_iii_param_4];
	ld.param.u32 	%r32, [_Z11multiMatrixPiS_S_iii_param_5];
	cvta.to.global.u64 	%rd1, %rd8;
	cvta.to.global.u64 	%rd2, %rd7;
	mov.u32 	%r34, %ntid.x;
	mov.u32 	%r35, %ctaid.x;
	mov.u32 	%r36, %tid.x;
	mad.lo.s32 	%r1, %r34, %r35, %r36;
	mov.u32 	%r37, %ntid.y;
	mov.u32 	%r38, %ctaid.y;
	mov.u32 	%r39, %tid.y;
	mad.lo.s32 	%r40, %r37, %r38, %r39;
	setp.ge.s32 	%p1, %r1, %r31;
	setp.ge.s32 	%p2, %r40, %r32;
	or.pred  	%p3, %p1, %p2;
	@%p3 bra 	$L__BB0_14;
	setp.lt.s32 	%p4, %r30, 1;
	mov.b32 	%r108, 0;
	@%p4 bra 	$L__BB0_13;
	mul.lo.s32 	%r3, %r30, %r40;
	and.b32  	%r4, %r30, 7;
	setp.lt.u32 	%p5, %r30, 8;
	mov.b32 	%r103, 0;
	mov.u32 	%r108, %r103;
	@%p5 bra 	$L__BB0_5;
	and.b32  	%r103, %r30, 2147483640;
	neg.s32 	%r97, %r103;
	shl.b32 	%r7, %r31, 3;
	mul.wide.u32 	%rd9, %r3, 4;
	add.s64 	%rd10, %rd9, %rd2;
	add.s64 	%rd52, %rd10, 16;
	mov.b32 	%r108, 0;
	mul.wide.s32 	%rd13, %r31, 4;
	mov.u32 	%r96, %r1;
$L__BB0_4:
	.pragma "nounroll";
	ld.global.u32 	%r45, [%rd52+-16];
	mul.wide.s32 	%rd11, %r96, 4;
	add.s64 	%rd12, %rd1, %rd11;
	ld.global.u32 	%r46, [%rd12];
	mad.lo.s32 	%r47, %r46, %r45, %r108;
	ld.global.u32 	%r48, [%rd52+-12];
	add.s64 	%rd14, %rd12, %rd13;
	ld.global.u32 	%r49, [%rd14];
	mad.lo.s32 	%r50, %r49, %r48, %r47;
	ld.global.u32 	%r51, [%rd52+-8];
	add.s64 	%rd15, %rd14, %rd13;
	ld.global.u32 	%r52, [%rd15];
	mad.lo.s32 	%r53, %r52, %r51, %r50;
	ld.global.u32 	%r54, [%rd52+-4];
	add.s64 	%rd16, %rd15, %rd13;
	ld.global.u32 	%r55, [%rd16];
	mad.lo.s32 	%r56, %r55, %r54, %r53;
	ld.global.u32 	%r57, [%rd52];
	add.s64 	%rd17, %rd16, %rd13;
	ld.global.u32 	%r58, [%rd17];
	mad.lo.s32 	%r59, %r58, %r57, %r56;
	ld.global.u32 	%r60, [%rd52+4];
	add.s64 	%rd18, %rd17, %rd13;
	ld.global.u32 	%r61, [%rd18];
	mad.lo.s32 	%r62, %r61, %r60, %r59;
	ld.global.u32 	%r63, [%rd52+8];
	add.s64 	%rd19, %rd18, %rd13;
	ld.global.u32 	%r64, [%rd19];
	mad.lo.s32 	%r65, %r64, %r63, %r62;
	ld.global.u32 	%r66, [%rd52+12];
	add.s64 	%rd20, %rd19, %rd13;
	ld.global.u32 	%r67, [%rd20];
	mad.lo.s32 	%r108, %r67, %r66, %r65;
	add.s32 	%r97, %r97, 8;
	add.s32 	%r96, %r96, %r7;
	add.s64 	%rd52, %rd52, 32;
	setp.ne.s32 	%p6, %r97, 0;
	@%p6 bra 	$L__BB0_4;
$L__BB0_5:
	setp.eq.s32 	%p7, %r4, 0;
	@%p7 bra 	$L__BB0_13;
	and.b32  	%r17, %r30, 3;
	setp.lt.u32 	%p8, %r4, 4;
	@%p8 bra 	$L__BB0_8;
	add.s32 	%r69, %r103, %r3;
	mul.wide.u32 	%rd21, %r69, 4;
	add.s64 	%rd22, %rd2, %rd21;
	ld.global.u32 	%r70, [%rd22];
	mad.lo.s32 	%r71, %r103, %r31, %r1;
	mul.wide.s32 	%rd23, %r71, 4;
	add.s64 	%rd24, %rd1, %rd23;
	ld.global.u32 	%r72, [%rd24];
	mad.lo.s32 	%r73, %r72, %r70, %r108;
	cvt.u64.u32 	%rd25, %r3;
	cvt.u64.u32 	%rd26, %r103;
	add.s64 	%rd27, %rd26, %rd25;
	shl.b64 	%rd28, %rd27, 2;
	add.s64 	%rd29, %rd2, %rd28;
	ld.global.u32 	%r74, [%rd29+4];
	mul.wide.s32 	%rd30, %r31, 4;
	add.s64 	%rd31, %rd24, %rd30;
	ld.global.u32 	%r75, [%rd31];
	mad.lo.s32 	%r76, %r75, %r74, %r73;
	ld.global.u32 	%r77, [%rd29+8];
	add.s64 	%rd32, %rd31, %rd30;
	ld.global.u32 	%r78, [%rd32];
	mad.lo.s32 	%r79, %r78, %r77, %r76;
	ld.global.u32 	%r80, [%rd29+12];
	add.s64 	%rd33, %rd32, %rd30;
	ld.global.u32 	%r81, [%rd33];
	mad.lo.s32 	%r108, %r81, %r80, %r79;
	add.s32 	%r103, %r103, 4;
$L__BB0_8:
	setp.eq.s32 	%p9, %r17, 0;
	@%p9 bra 	$L__BB0_13;
	setp.eq.s32 	%p10, %r17, 1;
	@%p10 bra 	$L__BB0_11;
	add.s32 	%r83, %r103, %r3;
	mul.wide.u32 	%rd34, %r83, 4;
	add.s64 	%rd35, %rd2, %rd34;
	ld.global.u32 	%r84, [%rd35];
	mad.lo.s32 	%r85, %r103, %r31, %r1;
	mul.wide.s32 	%rd36, %r85, 4;
	add.s64 	%rd37, %rd1, %rd36;
	ld.global.u32 	%r86, [%rd37];
	mad.lo.s32 	%r87, %r86, %r84, %r108;
	cvt.u64.u32 	%rd38, %r3;
	cvt.u64.u32 	%rd39, %r103;
	add.s64 	%rd40, %rd39, %rd38;
	shl.b64 	%rd41, %rd40, 2;
	add.s64 	%rd42, %rd2, %rd41;
	ld.global.u32 	%r88, [%rd42+4];
	mul.wide.s32 	%rd43, %r31, 4;
	add.s64 	%rd44, %rd37, %rd43;
	ld.global.u32 	%r89, [%rd44];
	mad.lo.s32 	%r108, %r89, %r88, %r87;
	add.s32 	%r103, %r103, 2;
$L__BB0_11:
	and.b32  	%r90, %r30, 1;
	setp.eq.b32 	%p11, %r90, 1;
	not.pred 	%p12, %p11;
	@%p12 bra 	$L__BB0_13;
	add.s32 	%r91, %r103, %r3;
	mul.wide.u32 	%rd45, %r91, 4;
	add.s64 	%rd46, %rd2, %rd45;
	ld.global.u32 	%r92, [%rd46];
	mad.lo.s32 	%r93, %r103, %r31, %r1;
	mul.wide.s32 	%rd47, %r93, 4;
	add.s64 	%rd48, %rd1, %rd47;
	ld.global.u32 	%r94, [%rd48];
	mad.lo.s32 	%r108, %r94, %r92, %r108;
$L__BB0_13:
	mad.lo.s32 	%r95, %r31, %r40, %r1;
	cvta.to.global.u64 	%rd49, %rd6;
	mul.wide.s32 	%rd50, %r95, 4;
	add.s64 	%rd51, %rd49, %rd50;
	st.global.u32 	[%rd51], %r108;
$L__BB0_14:
	ret;

}


// ===== COMPILED SASS (sm_100) =====

	.target	sm_100

	.elftype	@"ET_EXEC"


//--------------------- .note.nv.tkinfo           --------------------------
	.section	.note.nv.tkinfo,"",@"SHT_NOTE"
	.sectionflags	@"SHF_NOTE_NV_TKINFO"
	.tkinfo
        /*0018*/ 	.word	0x00000002
        /*0030*/ 	.string	""
        /*0030*/ 	.string	"ptxas"
        /*0030*/ 	.string	"Cuda compilation tools, release 13.0, V13.0.88"
        /*0030*/ 	.string	"Build cuda_13.0.r13.0/compiler.36424714_0"
        /*0030*/ 	.string	"-arch sm_100 -m 64 "



//--------------------- .note.nv.cuinfo           --------------------------
	.section	.note.nv.cuinfo,"",@"SHT_NOTE"
	.sectionflags	@"SHF_NOTE_NV_CUINFO"
        /*0018*/ 	.short	0x0002
        /*001a*/ 	.short	0x0064
        /*001c*/ 	.short	0x0082
	.zero		2


//--------------------- .nv.info                  --------------------------
	.section	.nv.info,"",@"SHT_CUDA_INFO"
	.align	4


	//----- nvinfo : EIATTR_REGCOUNT
	.align		4
        /*0000*/ 	.byte	0x04, 0x2f
        /*0002*/ 	.short	(.L_1 - .L_0)
	.align		4
.L_0:
        /*0004*/ 	.word	index@(_Z11multiMatrixPiS_S_iii)
        /*0008*/ 	.word	0x00000020


	//----- nvinfo : EIATTR_FRAME_SIZE
	.align		4
.L_1:
        /*000c*/ 	.byte	0x04, 0x11
        /*000e*/ 	.short	(.L_3 - .L_2)
	.align		4
.L_2:
        /*0010*/ 	.word	index@(_Z11multiMatrixPiS_S_iii)
        /*0014*/ 	.word	0x00000000


	//----- nvinfo : EIATTR_MIN_STACK_SIZE
	.align		4
.L_3:
        /*0018*/ 	.byte	0x04, 0x12
        /*001a*/ 	.short	(.L_5 - .L_4)
	.align		4
.L_4:
        /*001c*/ 	.word	index@(_Z11multiMatrixPiS_S_iii)
        /*0020*/ 	.word	0x00000000
.L_5:


//--------------------- .nv.compat                --------------------------
	.section	.nv.compat,"",@"SHT_CUDA_COMPAT_INFO"
	.align	4
        /*0000*/ 	.byte	0x02, 0x09, 0x00, 0x00, 0x02, 0x02, 0x01, 0x00, 0x02, 0x05, 0x05, 0x00, 0x03, 0x07, 0x01, 0x01
        /*0010*/ 	.byte	0x02, 0x03, 0x00, 0x00, 0x02, 0x06, 0x01, 0x00, 0x04, 0x0b, 0x08, 0x00, 0x09, 0x00, 0x00, 0x00
        /*0020*/ 	.byte	0x00, 0x00, 0x00, 0x00


//--------------------- .nv.info._Z11multiMatrixPiS_S_iii --------------------------
	.section	.nv.info._Z11multiMatrixPiS_S_iii,"",@"SHT_CUDA_INFO"
	.sectionflags	@""
	.align	4


	//----- nvinfo : EIATTR_CUDA_API_VERSION
	.align		4
        /*0000*/ 	.byte	0x04, 0x37
        /*0002*/ 	.short	(.L_7 - .L_6)
.L_6:
        /*0004*/ 	.word	0x00000082


	//----- nvinfo : EIATTR_KPARAM_INFO
	.align		4
.L_7:
        /*0008*/ 	.byte	0x04, 0x17
        /*000a*/ 	.short	(.L_9 - .L_8)
.L_8:
        /*000c*/ 	.word	0x00000000
        /*0010*/ 	.short	0x0005
        /*0012*/ 	.short	0x0020
        /*0014*/ 	.byte	0x00, 0xf0, 0x11, 0x00


	//----- nvinfo : EIATTR_KPARAM_INFO
	.align		4
.L_9:
        /*0018*/ 	.byte	0x04, 0x17
        /*001a*/ 	.short	(.L_11 - .L_10)
.L_10:
        /*001c*/ 	.word	0x00000000
        /*0020*/ 	.short	0x0004
        /*0022*/ 	.short	0x001c
        /*0024*/ 	.byte	0x00, 0xf0, 0x11, 0x00


	//----- nvinfo : EIATTR_KPARAM_INFO
	.align		4
.L_11:
        /*0028*/ 	.byte	0x04, 0x17
        /*002a*/ 	.short	(.L_13 - .L_12)
.L_12:
        /*002c*/ 	.word	0x00000000
        /*0030*/ 	.short	0x0003
        /*0032*/ 	.short	0x0018
        /*0034*/ 	.byte	0x00, 0xf0, 0x11, 0x00


	//----- nvinfo : EIATTR_KPARAM_INFO
	.align		4
.L_13:
        /*0038*/ 	.byte	0x04, 0x17
        /*003a*/ 	.short	(.L_15 - .L_14)
.L_14:
        /*003c*/ 	.word	0x00000000
        /*0040*/ 	.short	0x0002
        /*0042*/ 	.short	0x0010
        /*0044*/ 	.byte	0x00, 0xf5, 0x21, 0x00


	//----- nvinfo : EIATTR_KPARAM_INFO
	.align		4
.L_15:
        /*0048*/ 	.byte	0x04, 0x17
        /*004a*/ 	.short	(.L_17 - .L_16)
.L_16:
        /*004c*/ 	.word	0x00000000
        /*0050*/ 	.short	0x0001
        /*0052*/ 	.short	0x0008
        /*0054*/ 	.byte	0x00, 0xf5, 0x21, 0x00


	//----- nvinfo : EIATTR_KPARAM_INFO
	.align		4
.L_17:
        /*0058*/ 	.byte	0x04, 0x17
        /*005a*/ 	.short	(.L_19 - .L_18)
.L_18:
        /*005c*/ 	.word	0x00000000
        /*0060*/ 	.short	0x0000
        /*0062*/ 	.short	0x0000
        /*0064*/ 	.byte	0x00, 0xf5, 0x21, 0x00


	//----- nvinfo : EIATTR_SPARSE_MMA_MASK
	.align		4
.L_19:
        /*0068*/ 	.byte	0x03, 0x50
        /*006a*/ 	.short	0x0000


	//----- nvinfo : EIATTR_MAXREG_COUNT
	.align		4
        /*006c*/ 	.byte	0x03, 0x1b
        /*006e*/ 	.short	0x00ff


	//----- nvinfo : EIATTR_MERCURY_ISA_VERSION
	.align		4
        /*0070*/ 	.byte	0x03, 0x5f
        /*0072*/ 	.short	0x0101


	//----- nvinfo : EIATTR_VRC_CTA_INIT_COUNT
	.align		4
        /*0074*/ 	.byte	0x02, 0x4a
	.zero		1
	.zero		1


	//----- nvinfo : EIATTR_EXIT_INSTR_OFFSETS
	.align		4
        /*0078*/ 	.byte	0x04, 0x1c
        /*007a*/ 	.short	(.L_21 - .L_20)


	//   ....[0]....
.L_20:
        /*007c*/ 	.word	0x000000d0


	//   ....[1]....
        /*0080*/ 	.word	0x000008e0


	//----- nvinfo : EIATTR_CBANK_PARAM_SIZE
	.align		4
.L_21:
        /*0084*/ 	.byte	0x03, 0x19
        /*0086*/ 	.short	0x0024


	//----- nvinfo : EIATTR_PARAM_CBANK
	.align		4
        /*0088*/ 	.byte	0x04, 0x0a
        /*008a*/ 	.short	(.L_23 - .L_22)
	.align		4
.L_22:
        /*008c*/ 	.word	index@(.nv.constant0._Z11multiMatrixPiS_S_iii)
        /*0090*/ 	.short	0x0380
        /*0092*/ 	.short	0x0024


	//----- nvinfo : EIATTR_SW_WAR
	.align		4
.L_23:
        /*0094*/ 	.byte	0x04, 0x36
        /*0096*/ 	.short	(.L_25 - .L_24)
.L_24:
        /*0098*/ 	.word	0x00000008
.L_25:


//--------------------- .nv.callgraph             --------------------------
	.section	.nv.callgraph,"",@"SHT_CUDA_CALLGRAPH"
	.align	4
	.sectionentsize	8
	.align		4
        /*0000*/ 	.word	0x00000000
	.align		4
        /*0004*/ 	.word	0xffffffff
	.align		4
        /*0008*/ 	.word	0x00000000
	.align		4
        /*000c*/ 	.word	0xfffffffe
	.align		4
        /*0010*/ 	.word	0x00000000
	.align		4
        /*0014*/ 	.word	0xfffffffd
	.align		4
        /*0018*/ 	.word	0x00000000
	.align		4
        /*001c*/ 	.word	0xfffffffc


//--------------------- .text._Z11multiMatrixPiS_S_iii --------------------------
	.section	.text._Z11multiMatrixPiS_S_iii,"ax",@progbits
	.align	128
        .global         _Z11multiMatrixPiS_S_iii
        .type           _Z11multiMatrixPiS_S_iii,@function
        .size           _Z11multiMatrixPiS_S_iii,(.L_x_5 - _Z11multiMatrixPiS_S_iii)
        .other          _Z11multiMatrixPiS_S_iii,@"STO_CUDA_ENTRY STV_DEFAULT"
_Z11multiMatrixPiS_S_iii:
.text._Z11multiMatrixPiS_S_iii:
[----:B------:R-:W-:Y:S01]  /*0000*/  LDC R1, c[0x0][0x37c] ;  /* 0x0000df00ff017b82 */ /* 0x000fe20000000800 */
[----:B------:R-:W0:Y:S01]  /*0010*/  S2R R0, SR_CTAID.Y ;  /* 0x0000000000007919 */ /* 0x000e220000002600 */
[----:B------:R-:W1:Y:S06]  /*0020*/  LDCU UR4, c[0x0][0x360] ;  /* 0x00006c00ff0477ac */ /* 0x000e6c0008000800 */
[----:B------:R-:W2:Y:S01]  /*0030*/  LDC R17, c[0x0][0x39c] ;  /* 0x0000e700ff117b82 */ /* 0x000ea20000000800 */
[----:B------:R-:W0:Y:S01]  /*0040*/  S2R R5, SR_TID.Y ;  /* 0x0000000000057919 */ /* 0x000e220000002200 */
[----:B------:R-:W0:Y:S01]  /*0050*/  LDCU UR5, c[0x0][0x364] ;  /* 0x00006c80ff0577ac */ /* 0x000e220008000800 */
[----:B------:R-:W1:Y:S01]  /*0060*/  S2R R16, SR_CTAID.X ;  /* 0x0000000000107919 */ /* 0x000e620000002500 */
[----:B------:R-:W3:Y:S01]  /*0070*/  LDCU UR6, c[0x0][0x3a0] ;  /* 0x00007400ff0677ac */ /* 0x000ee20008000800 */
[----:B------:R-:W1:Y:S01]  /*0080*/  S2R R3, SR_TID.X ;  /* 0x0000000000037919 */ /* 0x000e620000002100 */
[----:B0-----:R-:W-:-:S05]  /*0090*/  IMAD R0, R0, UR5, R5 ;  /* 0x0000000500007c24 */ /* 0x001fca000f8e0205 */
[----:B---3--:R-:W-:Y:S01]  /*00a0*/  ISETP.GE.AND P0, PT, R0, UR6, PT ;  /* 0x0000000600007c0c */ /* 0x008fe2000bf06270 */
[----:B-1----:R-:W-:-:S05]  /*00b0*/  IMAD R16, R16, UR4, R3 ;  /* 0x0000000410107c24 */ /* 0x002fca000f8e0203 */
[----:B--2---:R-:W-:-:S13]  /*00c0*/  ISETP.GE.OR P0, PT, R16, R17, P0 ;  /* 0x000000111000720c */ /* 0x004fda0000706670 */
[----:B------:R-:W-:Y:S05]  /*00d0*/  @P0 EXIT ;  /* 0x000000000000094d */ /* 0x000fea0003800000 */
[----:B------:R-:W0:Y:S01]  /*00e0*/  LDC R19, c[0x0][0x398] ;  /* 0x0000e600ff137b82 */ /* 0x000e220000000800 */
[----:B------:R-:W1:Y:S01]  /*00f0*/  LDCU.64 UR4, c[0x0][0x358] ;  /* 0x00006b00ff0477ac */ /* 0x000e620008000a00 */
[----:B------:R-:W-:Y:S01]  /*0100*/  HFMA2 R24, -RZ, RZ, 0, 0 ;  /* 0x00000000ff187431 */ /* 0x000fe200000001ff */
[----:B0-----:R-:W-:-:S13]  /*0110*/  ISETP.GE.AND P0, PT, R19, 0x1, PT ;  /* 0x000000011300780c */ /* 0x001fda0003f06270 */
[----:B-1----:R-:W-:Y:S05]  /*0120*/  @!P0 BRA `(.L_x_0) ;  /* 0x0000000400dc8947 */ /* 0x002fea0003800000 */
[C---:B------:R-:W-:Y:S01]  /*0130*/  ISETP.GE.U32.AND P1, PT, R19.reuse, 0x8, PT ;  /* 0x000000081300780c */ /* 0x040fe20003f26070 */
[----:B------:R-:W-:Y:S01]  /*0140*/  IMAD R20, R0, R19, RZ ;  /* 0x0000001300147224 */ /* 0x000fe200078e02ff */
[----:B------:R-:W-:Y:S02]  /*0150*/  LOP3.LUT R27, R19, 0x7, RZ, 0xc0, !PT ;  /* 0x00000007131b7812 */ /* 0x000fe400078ec0ff */
[----:B------:R-:W-:Y:S02]  /*0160*/  MOV R21, RZ ;  /* 0x000000ff00157202 */ /* 0x000fe40000000f00 */
[----:B------:R-:W-:Y:S02]  /*0170*/  ISETP.NE.AND P0, PT, R27, RZ, PT ;  /* 0x000000ff1b00720c */ /* 0x000fe40003f05270 */
[----:B------:R-:W-:-:S05]  /*0180*/  MOV R24, RZ ;  /* 0x000000ff00187202 */ /* 0x000fca0000000f00 */
[----:B------:R-:W-:Y:S06]  /*0190*/  @!P1 BRA `(.L_x_1) ;  /* 0x0000000000c09947 */ /* 0x000fec0003800000 */
[----:B------:R-:W0:Y:S01]  /*01a0*/  LDC.64 R2, c[0x0][0x380] ;  /* 0x0000e000ff027b82 */ /* 0x000e220000000a00 */
[----:B------:R-:W-:Y:S02]  /*01b0*/  LOP3.LUT R21, R19, 0x7ffffff8, RZ, 0xc0, !PT ;  /* 0x7ffffff813157812 */ /* 0x000fe400078ec0ff */
[----:B------:R-:W-:Y:S02]  /*01c0*/  MOV R24, RZ ;  /* 0x000000ff00187202 */ /* 0x000fe40000000f00 */
[----:B------:R-:W-:Y:S02]  /*01d0*/  MOV R18, R16 ;  /* 0x0000001000127202 */ /* 0x000fe40000000f00 */
[----:B------:R-:W-:Y:S01]  /*01e0*/  IADD3 R22, PT, PT, -R21, RZ, RZ ;  /* 0x000000ff15167210 */ /* 0x000fe20007ffe1ff */
[----:B0-----:R-:W-:-:S03]  /*01f0*/  IMAD.WIDE.U32 R2, R20, 0x4, R2 ;  /* 0x0000000414027825 */ /* 0x001fc600078e0002 */
[----:B------:R-:W-:-:S04]  /*0200*/  IADD3 R4, P1, PT, R2, 0x10, RZ ;  /* 0x0000001002047810 */ /* 0x000fc80007f3e0ff */
[----:B------:R-:W-:-:S09]  /*0210*/  IADD3.X R3, PT, PT, RZ, R3, RZ, P1, !PT ;  /* 0x00000003ff037210 */ /* 0x000fd20000ffe4ff */
.L_x_2:
[----:B------:R-:W0:Y:S01]  /*0220*/  LDC.64 R14, c[0x0][0x388] ;  /* 0x0000e200ff0e7b82 */ /* 0x000e220000000a00 */
[----:B------:R-:W-:-:S05]  /*0230*/  MOV R2, R4 ;  /* 0x0000000400027202 */ /* 0x000fca0000000f00 */
[----:B------:R-:W2:Y:S04]  /*0240*/  LDG.E R25, desc[UR4][R2.64+-0x10] ;  /* 0xfffff00402197981 */ /* 0x000ea8000c1e1900 */
[----:B------:R-:W3:Y:S04]  /*0250*/  LDG.E R23, desc[UR4][R2.64+-0xc] ;  /* 0xfffff40402177981 */ /* 0x000ee8000c1e1900 */
[----:B------:R-:W4:Y:S04]  /*0260*/  LDG.E R29, desc[UR4][R2.64+-0x8] ;  /* 0xfffff804021d7981 */ /* 0x000f28000c1e1900 */
[----:B------:R-:W5:Y:S01]  /*0270*/  LDG.E R28, desc[UR4][R2.64+-0x4] ;  /* 0xfffffc04021c7981 */ /* 0x000f62000c1e1900 */
[----:B0-----:R-:W-:-:S05]  /*0280*/  IMAD.WIDE R14, R18, 0x4, R14 ;  /* 0x00000004120e7825 */ /* 0x001fca00078e020e */
[----:B------:R0:W2:Y:S01]  /*0290*/  LDG.E R26, desc[UR4][R14.64] ;  /* 0x000000040e1a7981 */ /* 0x0000a2000c1e1900 */
[----:B------:R-:W-:-:S04]  /*02a0*/  IMAD.WIDE R12, R17, 0x4, R14 ;  /* 0x00000004110c7825 */ /* 0x000fc800078e020e */
[C---:B------:R-:W-:Y:S02]  /*02b0*/  IMAD.WIDE R4, R17.reuse, 0x4, R12 ;  /* 0x0000000411047825 */ /* 0x040fe400078e020c */
[----:B------:R-:W3:Y:S02]  /*02c0*/  LDG.E R12, desc[UR4][R12.64] ;  /* 0x000000040c0c7981 */ /* 0x000ee4000c1e1900 */
[C---:B------:R-:W-:Y:S02]  /*02d0*/  IMAD.WIDE R8, R17.reuse, 0x4, R4 ;  /* 0x0000000411087825 */ /* 0x040fe400078e0204 */
[----:B------:R-:W4:Y:S02]  /*02e0*/  LDG.E R4, desc[UR4][R4.64] ;  /* 0x0000000404047981 */ /* 0x000f24000c1e1900 */
[C---:B------:R-:W-:Y:S02]  /*02f0*/  IMAD.WIDE R6, R17.reuse, 0x4, R8 ;  /* 0x0000000411067825 */ /* 0x040fe400078e0208 */
[----:B------:R-:W5:Y:S02]  /*0300*/  LDG.E R8, desc[UR4][R8.64] ;  /* 0x0000000408087981 */ /* 0x000f64000c1e1900 */
[----:B------:R-:W-:-:S02]  /*0310*/  IMAD.WIDE R10, R17, 0x4, R6 ;  /* 0x00000004110a7825 */ /* 0x000fc400078e0206 */
[----:B------:R-:W5:Y:S04]  /*0320*/  LDG.E R5, desc[UR4][R2.64] ;  /* 0x0000000402057981 */ /* 0x000f68000c1e1900 */
[----:B------:R-:W5:Y:S01]  /*0330*/  LDG.E R6, desc[UR4][R6.64] ;  /* 0x0000000406067981 */ /* 0x000f62000c1e1900 */
[----:B0-----:R-:W-:-:S03]  /*0340*/  IMAD.WIDE R14, R17, 0x4, R10 ;  /* 0x00000004110e7825 */ /* 0x001fc600078e020a */
[----:B------:R-:W5:Y:S04]  /*0350*/  LDG.E R10, desc[UR4][R10.64] ;  /* 0x000000040a0a7981 */ /* 0x000f68000c1e1900 */
[----:B------:R-:W5:Y:S04]  /*0360*/  LDG.E R13, desc[UR4][R14.64] ;  /* 0x000000040e0d7981 */ /* 0x000f68000c1e1900 */
[----:B------:R-:W5:Y:S04]  /*0370*/  LDG.E R7, desc[UR4][R2.64+0x4] ;  /* 0x0000040402077981 */ /* 0x000f68000c1e1900 */
[----:B------:R-:W5:Y:S01]  /*0380*/  LDG.E R9, desc[UR4][R2.64+0xc] ;  /* 0x00000c0402097981 */ /* 0x000f62000c1e1900 */
[----:B--2---:R-:W-:-:S02]  /*0390*/  IMAD R26, R25, R26, R24 ;  /* 0x0000001a191a7224 */ /* 0x004fc400078e0218 */
[----:B------:R-:W-:Y:S02]  /*03a0*/  IMAD.WIDE R24, R17, 0x4, R14 ;  /* 0x0000000411187825 */ /* 0x000fe400078e020e */
[----:B------:R0:W2:Y:S04]  /*03b0*/  LDG.E R14, desc[UR4][R2.64+0x8] ;  /* 0x00000804020e7981 */ /* 0x0000a8000c1e1900 */
[----:B------:R-:W2:Y:S01]  /*03c0*/  LDG.E R24, desc[UR4][R24.64] ;  /* 0x0000000418187981 */ /* 0x000ea2000c1e1900 */
[----:B---3--:R-:W-:Y:S01]  /*03d0*/  IMAD R12, R23, R12, R26 ;  /* 0x0000000c170c7224 */ /* 0x008fe200078e021a */
[----:B------:R-:W-:-:S03]  /*03e0*/  IADD3 R22, PT, PT, R22, 0x8, RZ ;  /* 0x0000000816167810 */ /* 0x000fc60007ffe0ff */
[----:B----4-:R-:W-:Y:S01]  /*03f0*/  IMAD R29, R29, R4, R12 ;  /* 0x000000041d1d7224 */ /* 0x010fe200078e020c */
[----:B------:R-:W-:-:S03]  /*0400*/  ISETP.NE.AND P1, PT, R22, RZ, PT ;  /* 0x000000ff1600720c */ /* 0x000fc60003f25270 */
[----:B-----5:R-:W-:Y:S01]  /*0410*/  IMAD R8, R28, R8, R29 ;  /* 0x000000081c087224 */ /* 0x020fe200078e021d */
[----:B------:R-:W-:-:S03]  /*0420*/  IADD3 R4, P2, PT, R2, 0x20, RZ ;  /* 0x0000002002047810 */ /* 0x000fc60007f5e0ff */
[----:B------:R-:W-:Y:S01]  /*0430*/  IMAD R5, R5, R6, R8 ;  /* 0x0000000605057224 */ /* 0x000fe200078e0208 */
[----:B0-----:R-:W-:Y:S02]  /*0440*/  IADD3.X R3, PT, PT, RZ, R3, RZ, P2, !PT ;  /* 0x00000003ff037210 */ /* 0x001fe400017fe4ff */
[----:B------:R-:W-:Y:S01]  /*0450*/  LEA R18, R17, R18, 0x3 ;  /* 0x0000001211127211 */ /* 0x000fe200078e18ff */
[----:B------:R-:W-:-:S04]  /*0460*/  IMAD R5, R7, R10, R5 ;  /* 0x0000000a07057224 */ /* 0x000fc800078e0205 */
[----:B--2---:R-:W-:-:S04]  /*0470*/  IMAD R5, R14, R13, R5 ;  /* 0x0000000d0e057224 */ /* 0x004fc800078e0205 */
[----:B------:R-:W-:Y:S01]  /*0480*/  IMAD R24, R9, R24, R5 ;  /* 0x0000001809187224 */ /* 0x000fe200078e0205 */
[----:B------:R-:W-:Y:S06]  /*0490*/  @P1 BRA `(.L_x_2) ;  /* 0xfffffffc00601947 */ /* 0x000fec000383ffff */
.L_x_1:
[----:B------:R-:W-:Y:S05]  /*04a0*/  @!P0 BRA `(.L_x_0) ;  /* 0x0000000000fc8947 */ /* 0x000fea0003800000 */
[----:B------:R-:W-:Y:S02]  /*04b0*/  ISETP.GE.U32.AND P1, PT, R27, 0x4, PT ;  /* 0x000000041b00780c */ /* 0x000fe40003f26070 */
[----:B------:R-:W-:-:S04]  /*04c0*/  LOP3.LUT R14, R19, 0x3, RZ, 0xc0, !PT ;  /* 0x00000003130e7812 */ /* 0x000fc800078ec0ff */
[----:B------:R-:W-:-:S07]  /*04d0*/  ISETP.NE.AND P0, PT, R14, RZ, PT ;  /* 0x000000ff0e00720c */ /* 0x000fce0003f05270 */
[----:B------:R-:W-:Y:S06]  /*04e0*/  @!P1 BRA `(.L_x_3) ;  /* 0x00000000006c9947 */ /* 0x000fec0003800000 */
[----:B------:R-:W0:Y:S01]  /*04f0*/  LDC.64 R4, c[0x0][0x388] ;  /* 0x0000e200ff047b82 */ /* 0x000e220000000a00 */
[----:B------:R-:W1:Y:S01]  /*0500*/  LDCU.64 UR6, c[0x0][0x380] ;  /* 0x00007000ff0677ac */ /* 0x000e620008000a00 */
[----:B------:R-:W-:Y:S01]  /*0510*/  IMAD R7, R21, R17, R16 ;  /* 0x0000001115077224 */ /* 0x000fe200078e0210 */
[CC--:B------:R-:W-:Y:S02]  /*0520*/  IADD3 R3, PT, PT, R20.reuse, R21.reuse, RZ ;  /* 0x0000001514037210 */ /* 0x0c0fe40007ffe0ff */
[----:B------:R-:W-:-:S03]  /*0530*/  IADD3 R8, P1, PT, R20, R21, RZ ;  /* 0x0000001514087210 */ /* 0x000fc60007f3e0ff */
[----:B------:R-:W2:Y:S01]  /*0540*/  LDC.64 R12, c[0x0][0x380] ;  /* 0x0000e000ff0c7b82 */ /* 0x000ea20000000a00 */
[----:B0-----:R-:W-:-:S04]  /*0550*/  IMAD.WIDE R4, R7, 0x4, R4 ;  /* 0x0000000407047825 */ /* 0x001fc800078e0204 */
[----:B------:R-:W-:Y:S02]  /*0560*/  IMAD.WIDE R6, R17, 0x4, R4 ;  /* 0x0000000411067825 */ /* 0x000fe400078e0204 */
[----:B------:R-:W3:Y:S02]  /*0570*/  LDG.E R4, desc[UR4][R4.64] ;  /* 0x0000000404047981 */ /* 0x000ee4000c1e1900 */
[----:B--2---:R-:W-:Y:S01]  /*0580*/  IMAD.WIDE.U32 R12, R3, 0x4, R12 ;  /* 0x00000004030c7825 */ /* 0x004fe200078e000c */
[----:B------:R-:W-:Y:S02]  /*0590*/  IADD3.X R3, PT, PT, RZ, RZ, RZ, P1, !PT ;  /* 0x000000ffff037210 */ /* 0x000fe40000ffe4ff */
[----:B-1----:R-:W-:-:S03]  /*05a0*/  LEA R2, P1, R8, UR6, 0x2 ;  /* 0x0000000608027c11 */ /* 0x002fc6000f8210ff */
[----:B------:R-:W3:Y:S01]  /*05b0*/  LDG.E R13, desc[UR4][R12.64] ;  /* 0x000000040c0d7981 */ /* 0x000ee2000c1e1900 */
[----:B------:R-:W-:Y:S01]  /*05c0*/  LEA.HI.X R3, R8, UR7, R3, 0x2, P1 ;  /* 0x0000000708037c11 */ /* 0x000fe200088f1403 */
[C---:B------:R-:W-:Y:S02]  /*05d0*/  IMAD.WIDE R8, R17.reuse, 0x4, R6 ;  /* 0x0000000411087825 */ /* 0x040fe400078e0206 */
[----:B------:R-:W2:Y:S04]  /*05e0*/  LDG.E R6, desc[UR4][R6.64] ;  /* 0x0000000406067981 */ /* 0x000ea8000c1e1900 */
[----:B------:R-:W2:Y:S01]  /*05f0*/  LDG.E R15, desc[UR4][R2.64+0x4] ;  /* 0x00000404020f7981 */ /* 0x000ea2000c1e1900 */
[----:B------:R-:W-:-:S03]  /*0600*/  IMAD.WIDE R10, R17, 0x4, R8 ;  /* 0x00000004110a7825 */ /* 0x000fc600078e0208 */
[----:B------:R-:W4:Y:S04]  /*0610*/  LDG.E R22, desc[UR4][R8.64] ;  /* 0x0000000408167981 */ /* 0x000f28000c1e1900 */
[----:B------:R-:W4:Y:S04]  /*0620*/  LDG.E R18, desc[UR4][R2.64+0x8] ;  /* 0x0000080402127981 */ /* 0x000f28000c1e1900 */
[----:B------:R-:W5:Y:S04]  /*0630*/  LDG.E R26, desc[UR4][R2.64+0xc] ;  /* 0x00000c04021a7981 */ /* 0x000f68000c1e1900 */
[----:B------:R-:W5:Y:S01]  /*0640*/  LDG.E R10, desc[UR4][R10.64] ;  /* 0x000000040a0a7981 */ /* 0x000f62000c1e1900 */
[----:B------:R-:W-:Y:S01]  /*0650*/  IADD3 R21, PT, PT, R21, 0x4, RZ ;  /* 0x0000000415157810 */ /* 0x000fe20007ffe0ff */
[----:B---3--:R-:W-:-:S04]  /*0660*/  IMAD R24, R13, R4, R24 ;  /* 0x000000040d187224 */ /* 0x008fc800078e0218 */
[----:B--2---:R-:W-:-:S04]  /*0670*/  IMAD R15, R15, R6, R24 ;  /* 0x000000060f0f7224 */ /* 0x004fc800078e0218 */
[----:B----4-:R-:W-:-:S04]  /*0680*/  IMAD R15, R18, R22, R15 ;  /* 0x00000016120f7224 */ /* 0x010fc800078e020f */
[----:B-----5:R-:W-:-:S07]  /*0690*/  IMAD R24, R26, R10, R15 ;  /* 0x0000000a1a187224 */ /* 0x020fce00078e020f */
.L_x_3:
[----:B------:R-:W-:Y:S05]  /*06a0*/  @!P0 BRA `(.L_x_0) ;  /* 0x00000000007c8947 */ /* 0x000fea0003800000 */
[----:B------:R-:W-:Y:S01]  /*06b0*/  ISETP.NE.AND P1, PT, R14, 0x1, PT ;  /* 0x000000010e00780c */ /* 0x000fe20003f25270 */
[----:B------:R-:W0:Y:S01]  /*06c0*/  LDC.64 R10, c[0x0][0x380] ;  /* 0x0000e000ff0a7b82 */ /* 0x000e220000000a00 */
[----:B------:R-:W-:-:S04]  /*06d0*/  LOP3.LUT R19, R19, 0x1, RZ, 0xc0, !PT ;  /* 0x0000000113137812 */ /* 0x000fc800078ec0ff */
[----:B------:R-:W-:-:S03]  /*06e0*/  ISETP.NE.U32.AND P0, PT, R19, 0x1, PT ;  /* 0x000000011300780c */ /* 0x000fc60003f05070 */
[----:B------:R-:W1:Y:S04]  /*06f0*/  LDC.64 R8, c[0x0][0x388] ;  /* 0x0000e200ff087b82 */ /* 0x000e680000000a00 */
[CC--:B------:R-:W-:Y:S02]  /*0700*/  @P1 IADD3 R13, PT, PT, R20.reuse, R21.reuse, RZ ;  /* 0x00000015140d1210 */ /* 0x0c0fe40007ffe0ff */
[----:B------:R-:W-:Y:S02]  /*0710*/  @P1 IADD3 R12, P2, PT, R20, R21, RZ ;  /* 0x00000015140c1210 */ /* 0x000fe40007f5e0ff */
[----:B------:R-:W2:Y:S02]  /*0720*/  @P1 LDC.64 R2, c[0x0][0x380] ;  /* 0x0000e000ff021b82 */ /* 0x000ea40000000a00 */
[----:B------:R-:W-:-:S06]  /*0730*/  @P1 IADD3.X R14, PT, PT, RZ, RZ, RZ, P2, !PT ;  /* 0x000000ffff0e1210 */ /* 0x000fcc00017fe4ff */
[----:B------:R-:W3:Y:S01]  /*0740*/  LDC.64 R4, c[0x0][0x380] ;  /* 0x0000e000ff047b82 */ /* 0x000ee20000000a00 */
[----:B0-----:R-:W-:-:S04]  /*0750*/  @P1 IMAD.WIDE.U32 R10, R13, 0x4, R10 ;  /* 0x000000040d0a1825 */ /* 0x001fc800078e000a */
[C---:B------:R-:W-:Y:S01]  /*0760*/  @P1 IMAD R13, R21.reuse, R17, R16 ;  /* 0x00000011150d1224 */ /* 0x040fe200078e0210 */
[----:B------:R-:W-:Y:S01]  /*0770*/  @P1 IADD3 R21, PT, PT, R21, 0x2, RZ ;  /* 0x0000000215151810 */ /* 0x000fe20007ffe0ff */
[----:B------:R-:W4:Y:S01]  /*0780*/  @P1 LDG.E R11, desc[UR4][R10.64] ;  /* 0x000000040a0b1981 */ /* 0x000f22000c1e1900 */
[----:B------:R-:W0:Y:S01]  /*0790*/  LDC.64 R6, c[0x0][0x388] ;  /* 0x0000e200ff067b82 */ /* 0x000e220000000a00 */
[----:B-1----:R-:W-:Y:S01]  /*07a0*/  @P1 IMAD.WIDE R8, R13, 0x4, R8 ;  /* 0x000000040d081825 */ /* 0x002fe200078e0208 */
[----:B------:R-:W-:Y:S02]  /*07b0*/  @!P0 IADD3 R15, PT, PT, R20, R21, RZ ;  /* 0x00000015140f8210 */ /* 0x000fe40007ffe0ff */
[----:B--2---:R-:W-:Y:S01]  /*07c0*/  @P1 LEA R2, P2, R12, R2, 0x2 ;  /* 0x000000020c021211 */ /* 0x004fe200078410ff */
[----:B------:R-:W-:-:S03]  /*07d0*/  @!P0 IMAD R21, R21, R17, R16 ;  /* 0x0000001115158224 */ /* 0x000fc600078e0210 */
[----:B------:R-:W-:Y:S01]  /*07e0*/  @P1 LEA.HI.X R3, R12, R3, R14, 0x2, P2 ;  /* 0x000000030c031211 */ /* 0x000fe200010f140e */
[----:B------:R-:W-:Y:S01]  /*07f0*/  @P1 IMAD.WIDE R12, R17, 0x4, R8 ;  /* 0x00000004110c1825 */ /* 0x000fe200078e0208 */
[----:B------:R-:W4:Y:S03]  /*0800*/  @P1 LDG.E R14, desc[UR4][R8.64] ;  /* 0x00000004080e1981 */ /* 0x000f26000c1e1900 */
[----:B---3--:R-:W-:Y:S01]  /*0810*/  @!P0 IMAD.WIDE.U32 R4, R15, 0x4, R4 ;  /* 0x000000040f048825 */ /* 0x008fe200078e0004 */
[----:B------:R-:W2:Y:S04]  /*0820*/  @P1 LDG.E R2, desc[UR4][R2.64+0x4] ;  /* 0x0000040402021981 */ /* 0x000ea8000c1e1900 */
[----:B------:R-:W2:Y:S01]  /*0830*/  @P1 LDG.E R12, desc[UR4][R12.64] ;  /* 0x000000040c0c1981 */ /* 0x000ea2000c1e1900 */
[----:B0-----:R-:W-:-:S03]  /*0840*/  @!P0 IMAD.WIDE R6, R21, 0x4, R6 ;  /* 0x0000000415068825 */ /* 0x001fc600078e0206 */
[----:B------:R-:W3:Y:S04]  /*0850*/  @!P0 LDG.E R5, desc[UR4][R4.64] ;  /* 0x0000000404058981 */ /* 0x000ee8000c1e1900 */
[----:B------:R-:W3:Y:S01]  /*0860*/  @!P0 LDG.E R6, desc[UR4][R6.64] ;  /* 0x0000000406068981 */ /* 0x000ee2000c1e1900 */
[----:B----4-:R-:W-:-:S04]  /*0870*/  @P1 IMAD R11, R11, R14, R24 ;  /* 0x0000000e0b0b1224 */ /* 0x010fc800078e0218 */
[----:B--2---:R-:W-:-:S04]  /*0880*/  @P1 IMAD R24, R2, R12, R11 ;  /* 0x0000000c02181224 */ /* 0x004fc800078e020b */
[----:B---3--:R-:W-:-:S07]  /*0890*/  @!P0 IMAD R24, R5, R6, R24 ;  /* 0x0000000605188224 */ /* 0x008fce00078e0218 */
.L_x_0:
[----:B------:R-:W0:Y:S01]  /*08a0*/  LDC.64 R2, c[0x0][0x390] ;  /* 0x0000e400ff027b82 */ /* 0x000e220000000a00 */
[----:B------:R-:W-:-:S04]  /*08b0*/  IMAD R17, R0, R17, R16 ;  /* 0x0000001100117224 */ /* 0x000fc800078e0210 */
[----:B0-----:R-:W-:-:S05]  /*08c0*/  IMAD.WIDE R2, R17, 0x4, R2 ;  /* 0x0000000411027825 */ /* 0x001fca00078e0202 */
[----:B------:R-:W-:Y:S01]  /*08d0*/  STG.E desc[UR4][R2.64], R24 ;  /* 0x0000001802007986 */ /* 0x000fe2000c101904 */
[----:B------:R-:W-:Y:S05]  /*08e0*/  EXIT ;  /* 0x000000000000794d */ /* 0x000fea0003800000 */
.L_x_4:
[----:B------:R-:W-:-:S00]  /*08f0*/  BRA `(.L_x_4) ;  /* 0xfffffffc00fc7947 */ /* 0x000fc0000383ffff */
[----:B------:R-:W-:-:S00]  /*0900*/  NOP ;  /* 0x0000000000007918 */ /* 0x000fc00000000000 */
[----:B------:R-:W-:-:S00]  /*0910*/  NOP ;  /* 0x0000000000007918 */ /* 0x000fc00000000000 */
[----:B------:R-:W-:-:S00]  /*0920*/  NOP ;  /* 0x0000000000007918 */ /* 0x000fc00000000000 */
[----:B------:R-:W-:-:S00]  /*0930*/  NOP ;  /* 0x0000000000007918 */ /* 0x000fc00000000000 */
[----:B------:R-:W-:-:S00]  /*0940*/  NOP ;  /* 0x0000000000007918 */ /* 0x000fc00000000000 */
[----:B------:R-:W-:-:S00]  /*0950*/  NOP ;  /* 0x0000000000007918 */ /* 0x000fc00000000000 */
[----:B------:R-:W-:-:S00]  /*0960*/  NOP ;  /* 0x0000000000007918 */ /* 0x000fc00000000000 */
[----:B------:R-:W-:-:S00]  /*0970*/  NOP ;  /* 0x0000000000007918 */ /* 0x000fc00000000000 */
.L_x_5:


//--------------------- .nv.shared.reserved.0     --------------------------
	.section	.nv.shared.reserved.0,"aw",@nobits
	.weak		__nv_reservedSMEM_offset_0_alias
	.size		__nv_reservedSMEM_offset_0_alias, 0, 64
	.other		__nv_reservedSMEM_offset_0_alias,@"STO_CUDA_RESERVED_SHARED STV_DEFAULT"
__nv_reservedSMEM_offset_0_alias:
	.zero		0
	.zero		64


//--------------------- .nv.constant0._Z11multiMatrixPiS_S_iii --------------------------
	.section	.nv.constant0._Z11multiMatrixPiS_S_iii,"a",@progbits
	.sectionflags	@""
	.align	4
.nv.constant0._Z11multiMatrixPiS_S_iii:
	.zero		932


//--------------------- SYMBOLS --------------------------

	.type		.nv.reservedSmem.offset0,@object
	.size		.nv.reservedSmem.offset0,0x4
